//
// Generated by NVIDIA NVVM Compiler
//
// Compiler Build ID: CL-36424714
// Cuda compilation tools, release 13.0, V13.0.88
// Based on NVVM 20.0.0
//

.version 9.0
.target sm_100
.address_size 64

	// .globl	_Z4scanPiS_i
.extern .shared .align 16 .b8 temp[];

.visible .entry _Z4scanPiS_i(
	.param .u64 .ptr .align 1 _Z4scanPiS_i_param_0,
	.param .u64 .ptr .align 1 _Z4scanPiS_i_param_1,
	.param .u32 _Z4scanPiS_i_param_2
)
{
	.reg .pred 	%p<8>;
	.reg .b32 	%r<85>;
	.reg .b64 	%rd<13>;

	ld.param.u64 	%rd2, [_Z4scanPiS_i_param_0];
	ld.param.u64 	%rd1, [_Z4scanPiS_i_param_1];
	ld.param.u32 	%r18, [_Z4scanPiS_i_param_2];
	cvta.to.global.u64 	%rd3, %rd2;
	mov.u32 	%r1, %tid.x;
	shr.u32 	%r20, %r18, 31;
	add.s32 	%r21, %r18, %r20;
	shr.s32 	%r22, %r21, 1;
	add.s32 	%r23, %r22, %r1;
	shr.u32 	%r24, %r1, 5;
	shr.s32 	%r25, %r23, 5;
	mov.u32 	%r26, %ctaid.x;
	mov.u32 	%r27, %ntid.x;
	mad.lo.s32 	%r2, %r26, %r27, %r1;
	mul.wide.u32 	%rd4, %r2, 4;
	add.s64 	%rd5, %rd3, %rd4;
	ld.global.u32 	%r28, [%rd5];
	add.s32 	%r29, %r24, %r1;
	shl.b32 	%r30, %r29, 2;
	mov.u32 	%r31, temp;
	add.s32 	%r3, %r31, %r30;
	st.shared.u32 	[%r3], %r28;
	add.s32 	%r4, %r2, %r22;
	mul.wide.u32 	%rd6, %r4, 4;
	add.s64 	%rd7, %rd3, %rd6;
	ld.global.u32 	%r32, [%rd7];
	add.s32 	%r33, %r25, %r23;
	shl.b32 	%r34, %r33, 2;
	add.s32 	%r5, %r31, %r34;
	st.shared.u32 	[%r5], %r32;
	shr.s32 	%r80, %r18, 1;
	setp.lt.s32 	%p1, %r80, 1;
	mov.b32 	%r82, 1;
	@%p1 bra 	$L__BB0_5;
	shl.b32 	%r36, %r1, 1;
	or.b32  	%r7, %r36, 1;
	mov.b32 	%r82, 1;
$L__BB0_2:
	bar.sync 	0;
	setp.ge.s32 	%p2, %r1, %r80;
	@%p2 bra 	$L__BB0_4;
	mul.lo.s32 	%r37, %r82, %r7;
	add.s32 	%r38, %r37, -1;
	add.s32 	%r39, %r37, %r82;
	add.s32 	%r40, %r38, %r82;
	shr.s32 	%r41, %r38, 5;
	add.s32 	%r42, %r41, %r37;
	shr.s32 	%r43, %r40, 5;
	add.s32 	%r44, %r43, %r39;
	shl.b32 	%r45, %r42, 2;
	add.s32 	%r47, %r31, %r45;
	ld.shared.u32 	%r48, [%r47+-4];
	shl.b32 	%r49, %r44, 2;
	add.s32 	%r50, %r31, %r49;
	ld.shared.u32 	%r51, [%r50+-4];
	add.s32 	%r52, %r51, %r48;
	st.shared.u32 	[%r50+-4], %r52;
$L__BB0_4:
	shl.b32 	%r82, %r82, 1;
	shr.u32 	%r11, %r80, 1;
	setp.gt.u32 	%p3, %r80, 1;
	mov.u32 	%r80, %r11;
	@%p3 bra 	$L__BB0_2;
$L__BB0_5:
	setp.ne.s32 	%p4, %r1, 0;
	@%p4 bra 	$L__BB0_7;
	add.s32 	%r53, %r18, -1;
	shr.s32 	%r54, %r53, 5;
	add.s32 	%r55, %r54, %r18;
	shl.b32 	%r56, %r55, 2;
	add.s32 	%r58, %r31, %r56;
	mov.b32 	%r59, 0;
	st.shared.u32 	[%r58+-4], %r59;
$L__BB0_7:
	setp.lt.s32 	%p5, %r18, 2;
	@%p5 bra 	$L__BB0_12;
	shl.b32 	%r61, %r1, 1;
	or.b32  	%r13, %r61, 1;
	mov.b32 	%r83, 1;
$L__BB0_9:
	shr.u32 	%r82, %r82, 1;
	bar.sync 	0;
	setp.ge.u32 	%p6, %r1, %r83;
	@%p6 bra 	$L__BB0_11;
	mul.lo.s32 	%r62, %r82, %r13;
	add.s32 	%r63, %r62, -1;
	add.s32 	%r64, %r62, %r82;
	add.s32 	%r65, %r63, %r82;
	shr.s32 	%r66, %r63, 5;
	add.s32 	%r67, %r66, %r62;
	shr.s32 	%r68, %r65, 5;
	add.s32 	%r69, %r68, %r64;
	shl.b32 	%r70, %r67, 2;
	add.s32 	%r72, %r31, %r70;
	ld.shared.u32 	%r73, [%r72+-4];
	shl.b32 	%r74, %r69, 2;
	add.s32 	%r75, %r31, %r74;
	ld.shared.u32 	%r76, [%r75+-4];
	st.shared.u32 	[%r72+-4], %r76;
	add.s32 	%r77, %r76, %r73;
	st.shared.u32 	[%r75+-4], %r77;
$L__BB0_11:
	shl.b32 	%r83, %r83, 1;
	setp.lt.s32 	%p7, %r83, %r18;
	@%p7 bra 	$L__BB0_9;
$L__BB0_12:
	cvta.to.global.u64 	%rd8, %rd1;
	bar.sync 	0;
	ld.shared.u32 	%r78, [%r3];
	add.s64 	%rd10, %rd8, %rd4;
	st.global.u32 	[%rd10], %r78;
	ld.shared.u32 	%r79, [%r5];
	add.s64 	%rd12, %rd8, %rd6;
	st.global.u32 	[%rd12], %r79;
	ret;

}


// ===== COMPILED SASS (sm_100) =====

	.target	sm_100

	.elftype	@"ET_EXEC"


//--------------------- .note.nv.tkinfo           --------------------------
	.section	.note.nv.tkinfo,"",@"SHT_NOTE"
	.sectionflags	@"SHF_NOTE_NV_TKINFO"
	.tkinfo
        /*0018*/ 	.word	0x00000002
        /*0030*/ 	.string	""
        /*0030*/ 	.string	"ptxas"
        /*0030*/ 	.string	"Cuda compilation tools, release 13.0, V13.0.88"
        /*0030*/ 	.string	"Build cuda_13.0.r13.0/compiler.36424714_0"
        /*0030*/ 	.string	"-arch sm_100 -m 64 "



//--------------------- .note.nv.cuinfo           --------------------------
	.section	.note.nv.cuinfo,"",@"SHT_NOTE"
	.sectionflags	@"SHF_NOTE_NV_CUINFO"
        /*0018*/ 	.short	0x0002
        /*001a*/ 	.short	0x0064
        /*001c*/ 	.short	0x0082
	.zero		2


//--------------------- .nv.info                  --------------------------
	.section	.nv.info,"",@"SHT_CUDA_INFO"
	.align	4


	//----- nvinfo : EIATTR_REGCOUNT
	.align		4
        /*0000*/ 	.byte	0x04, 0x2f
        /*0002*/ 	.short	(.L_1 - .L_0)
	.align		4
.L_0:
        /*0004*/ 	.word	index@(_Z4scanPiS_i)
        /*0008*/ 	.word	0x0000000d


	//----- nvinfo : EIATTR_FRAME_SIZE
	.align		4
.L_1:
        /*000c*/ 	.byte	0x04, 0x11
        /*000e*/ 	.short	(.L_3 - .L_2)
	.align		4
.L_2:
        /*0010*/ 	.word	index@(_Z4scanPiS_i)
        /*0014*/ 	.word	0x00000000


	//----- nvinfo : EIATTR_MIN_STACK_SIZE
	.align		4
.L_3:
        /*0018*/ 	.byte	0x04, 0x12
        /*001a*/ 	.short	(.L_5 - .L_4)
	.align		4
.L_4:
        /*001c*/ 	.word	index@(_Z4scanPiS_i)
        /*0020*/ 	.word	0x00000000
.L_5:


//--------------------- .nv.compat                --------------------------
	.section	.nv.compat,"",@"SHT_CUDA_COMPAT_INFO"
	.align	4
        /*0000*/ 	.byte	0x02, 0x09, 0x00, 0x00, 0x02, 0x02, 0x01, 0x00, 0x02, 0x05, 0x05, 0x00, 0x03, 0x07, 0x01, 0x01
        /*0010*/ 	.byte	0x02, 0x03, 0x00, 0x00, 0x02, 0x06, 0x01, 0x00, 0x04, 0x0b, 0x08, 0x00, 0x09, 0x00, 0x00, 0x00
        /*0020*/ 	.byte	0x00, 0x00, 0x00, 0x00


//--------------------- .nv.info._Z4scanPiS_i     --------------------------
	.section	.nv.info._Z4scanPiS_i,"",@"SHT_CUDA_INFO"
	.sectionflags	@""
	.align	4


	//----- nvinfo : EIATTR_CUDA_API_VERSION
	.align		4
        /*0000*/ 	.byte	0x04, 0x37
        /*0002*/ 	.short	(.L_7 - .L_6)
.L_6:
        /*0004*/ 	.word	0x00000082


	//----- nvinfo : EIATTR_KPARAM_INFO
	.align		4
.L_7:
        /*0008*/ 	.byte	0x04, 0x17
        /*000a*/ 	.short	(.L_9 - .L_8)
.L_8:
        /*000c*/ 	.word	0x00000000
        /*0010*/ 	.short	0x0002
        /*0012*/ 	.short	0x0010
        /*0014*/ 	.byte	0x00, 0xf0, 0x11, 0x00


	//----- nvinfo : EIATTR_KPARAM_INFO
	.align		4
.L_9:
        /*0018*/ 	.byte	0x04, 0x17
        /*001a*/ 	.short	(.L_11 - .L_10)
.L_10:
        /*001c*/ 	.word	0x00000000
        /*0020*/ 	.short	0x0001
        /*0022*/ 	.short	0x0008
        /*0024*/ 	.byte	0x00, 0xf5, 0x21, 0x00


	//----- nvinfo : EIATTR_KPARAM_INFO
	.align		4
.L_11:
        /*0028*/ 	.byte	0x04, 0x17
        /*002a*/ 	.short	(.L_13 - .L_12)
.L_12:
        /*002c*/ 	.word	0x00000000
        /*0030*/ 	.short	0x0000
        /*0032*/ 	.short	0x0000
        /*0034*/ 	.byte	0x00, 0xf5, 0x21, 0x00


	//----- nvinfo : EIATTR_SPARSE_MMA_MASK
	.align		4
.L_13:
        /*0038*/ 	.byte	0x03, 0x50
        /*003a*/ 	.short	0x0000


	//----- nvinfo : EIATTR_MAXREG_COUNT
	.align		4
        /*003c*/ 	.byte	0x03, 0x1b
        /*003e*/ 	.short	0x00ff


	//----- nvinfo : EIATTR_NUM_BARRIERS
	.align		4
        /*0040*/ 	.byte	0x02, 0x4c
        /*0042*/ 	.byte	0x01
	.zero		1


	//----- nvinfo : EIATTR_MERCURY_ISA_VERSION
	.align		4
        /*0044*/ 	.byte	0x03, 0x5f
        /*0046*/ 	.short	0x0101


	//----- nvinfo : EIATTR_VRC_CTA_INIT_COUNT
	.align		4
        /*0048*/ 	.byte	0x02, 0x4a
	.zero		1
	.zero		1


	//----- nvinfo : EIATTR_EXIT_INSTR_OFFSETS
	.align		4
        /*004c*/ 	.byte	0x04, 0x1c
        /*004e*/ 	.short	(.L_15 - .L_14)


	//   ....[0]....
.L_14:
        /*0050*/ 	.word	0x000005e0


	//----- nvinfo : EIATTR_CRS_STACK_SIZE
	.align		4
.L_15:
        /*0054*/ 	.byte	0x04, 0x1e
        /*0056*/ 	.short	(.L_17 - .L_16)
.L_16:
        /*0058*/ 	.word	0x00000000


	//----- nvinfo : EIATTR_CBANK_PARAM_SIZE
	.align		4
.L_17:
        /*005c*/ 	.byte	0x03, 0x19
        /*005e*/ 	.short	0x0014


	//----- nvinfo : EIATTR_PARAM_CBANK
	.align		4
        /*0060*/ 	.byte	0x04, 0x0a
        /*0062*/ 	.short	(.L_19 - .L_18)
	.align		4
.L_18:
        /*0064*/ 	.word	index@(.nv.constant0._Z4scanPiS_i)
        /*0068*/ 	.short	0x0380
        /*006a*/ 	.short	0x0014


	//----- nvinfo : EIATTR_SW_WAR
	.align		4
.L_19:
        /*006c*/ 	.byte	0x04, 0x36
        /*006e*/ 	.short	(.L_21 - .L_20)
.L_20:
        /*0070*/ 	.word	0x00000008
.L_21:


//--------------------- .nv.callgraph             --------------------------
	.section	.nv.callgraph,"",@"SHT_CUDA_CALLGRAPH"
	.align	4
	.sectionentsize	8
	.align		4
        /*0000*/ 	.word	0x00000000
	.align		4
        /*0004*/ 	.word	0xffffffff
	.align		4
        /*0008*/ 	.word	0x00000000
	.align		4
        /*000c*/ 	.word	0xfffffffe
	.align		4
        /*0010*/ 	.word	0x00000000
	.align		4
        /*0014*/ 	.word	0xfffffffd
	.align		4
        /*0018*/ 	.word	0x00000000
	.align		4
        /*001c*/ 	.word	0xfffffffc


//--------------------- .text._Z4scanPiS_i        --------------------------
	.section	.text._Z4scanPiS_i,"ax",@progbits
	.align	128
        .global         _Z4scanPiS_i
        .type           _Z4scanPiS_i,@function
        .size           _Z4scanPiS_i,(.L_x_9 - _Z4scanPiS_i)
        .other          _Z4scanPiS_i,@"STO_CUDA_ENTRY STV_DEFAULT"
_Z4scanPiS_i:
.text._Z4scanPiS_i:
[----:B------:R-:W-:Y:S01]  /*0000*/  LDC R1, c[0x0][0x37c] ;  /* 0x0000df00ff017b82 */ /* 0x000fe20000000800 */
[----:B------:R-:W0:Y:S07]  /*0010*/  S2R R3, SR_TID.X ;  /* 0x0000000000037919 */ /* 0x000e2e0000002100 */
[----:B------:R-:W0:Y:S01]  /*0020*/  S2UR UR5, SR_CTAID.X ;  /* 0x00000000000579c3 */ /* 0x000e220000002500 */
[----:B------:R-:W1:Y:S01]  /*0030*/  LDCU UR7, c[0x0][0x390] ;  /* 0x00007200ff0777ac */ /* 0x000e620008000800 */
[----:B------:R-:W2:Y:S06]  /*0040*/  LDCU.64 UR8, c[0x0][0x358] ;  /* 0x00006b00ff0877ac */ /* 0x000eac0008000a00 */
[----:B------:R-:W0:Y:S08]  /*0050*/  LDC R2, c[0x0][0x360] ;  /* 0x0000d800ff027b82 */ /* 0x000e300000000800 */
[----:B------:R-:W3:Y:S01]  /*0060*/  LDC.64 R8, c[0x0][0x380] ;  /* 0x0000e000ff087b82 */ /* 0x000ee20000000a00 */
[----:B-1----:R-:W-:-:S04]  /*0070*/  ULEA.HI UR4, UR7, UR7, URZ, 0x1 ;  /* 0x0000000707047291 */ /* 0x002fc8000f8f08ff */
[----:B------:R-:W-:Y:S01]  /*0080*/  USHF.R.S32.HI UR4, URZ, 0x1, UR4 ;  /* 0x00000001ff047899 */ /* 0x000fe20008011404 */
[----:B0-----:R-:W-:-:S05]  /*0090*/  IMAD R2, R2, UR5, R3 ;  /* 0x0000000502027c24 */ /* 0x001fca000f8e0203 */
[C---:B------:R-:W-:Y:S02]  /*00a0*/  VIADD R0, R2.reuse, UR4 ;  /* 0x0000000402007c36 */ /* 0x040fe40008000000 */
[----:B---3--:R-:W-:-:S04]  /*00b0*/  IMAD.WIDE.U32 R6, R2, 0x4, R8 ;  /* 0x0000000402067825 */ /* 0x008fc800078e0008 */
[----:B------:R-:W-:Y:S02]  /*00c0*/  IMAD.WIDE.U32 R8, R0, 0x4, R8 ;  /* 0x0000000400087825 */ /* 0x000fe400078e0008 */
[----:B--2---:R-:W2:Y:S04]  /*00d0*/  LDG.E R7, desc[UR8][R6.64] ;  /* 0x0000000806077981 */ /* 0x004ea8000c1e1900 */
[----:B------:R-:W3:Y:S01]  /*00e0*/  LDG.E R8, desc[UR8][R8.64] ;  /* 0x0000000808087981 */ /* 0x000ee2000c1e1900 */
[----:B------:R-:W0:Y:S01]  /*00f0*/  S2UR UR6, SR_CgaCtaId ;  /* 0x00000000000679c3 */ /* 0x000e220000008800 */
[----:B------:R-:W-:Y:S01]  /*0100*/  UMOV UR5, 0x400 ;  /* 0x0000040000057882 */ /* 0x000fe20000000000 */
[C---:B------:R-:W-:Y:S01]  /*0110*/  VIADD R4, R3.reuse, UR4 ;  /* 0x0000000403047c36 */ /* 0x040fe20008000000 */
[----:B------:R-:W-:Y:S01]  /*0120*/  LEA.HI R5, R3, R3, RZ, 0x1b ;  /* 0x0000000303057211 */ /* 0x000fe200078fd8ff */
[----:B------:R-:W-:-:S03]  /*0130*/  USHF.R.S32.HI UR4, URZ, 0x1, UR7 ;  /* 0x00000001ff047899 */ /* 0x000fc60008011407 */
[----:B------:R-:W-:Y:S01]  /*0140*/  LEA.HI.SX32 R10, R4, R4, 0x1b ;  /* 0x00000004040a7211 */ /* 0x000fe200078fdaff */
[----:B------:R-:W-:Y:S01]  /*0150*/  UISETP.GE.AND UP0, UPT, UR4, 0x1, UPT ;  /* 0x000000010400788c */ /* 0x000fe2000bf06270 */
[----:B------:R-:W-:Y:S01]  /*0160*/  UMOV UR7, 0x1 ;  /* 0x0000000100077882 */ /* 0x000fe20000000000 */
[----:B0-----:R-:W-:-:S06]  /*0170*/  ULEA UR5, UR6, UR5, 0x18 ;  /* 0x0000000506057291 */ /* 0x001fcc000f8ec0ff */
[----:B------:R-:W-:Y:S02]  /*0180*/  LEA R4, R5, UR5, 0x2 ;  /* 0x0000000505047c11 */ /* 0x000fe4000f8e10ff */
[----:B------:R-:W-:-:S03]  /*0190*/  LEA R5, R10, UR5, 0x2 ;  /* 0x000000050a057c11 */ /* 0x000fc6000f8e10ff */
[----:B--2---:R0:W-:Y:S04]  /*01a0*/  STS [R4], R7 ;  /* 0x0000000704007388 */ /* 0x0041e80000000800 */
[----:B---3--:R0:W-:Y:S01]  /*01b0*/  STS [R5], R8 ;  /* 0x0000000805007388 */ /* 0x0081e20000000800 */
[----:B------:R-:W-:Y:S05]  /*01c0*/  BRA.U !UP0, `(.L_x_0) ;  /* 0x0000000108607547 */ /* 0x000fea000b800000 */
[----:B------:R-:W-:Y:S01]  /*01d0*/  LEA R10, R3, 0x1, 0x1 ;  /* 0x00000001030a7811 */ /* 0x000fe200078e08ff */
[----:B------:R-:W-:-:S06]  /*01e0*/  UMOV UR7, 0x1 ;  /* 0x0000000100077882 */ /* 0x000fcc0000000000 */
.L_x_3:
[----:B------:R-:W-:Y:S01]  /*01f0*/  BAR.SYNC.DEFER_BLOCKING 0x0 ;  /* 0x0000000000007b1d */ /* 0x000fe20000010000 */
[----:B------:R-:W-:-:S05]  /*0200*/  ISETP.GE.AND P0, PT, R3, UR4, PT ;  /* 0x0000000403007c0c */ /* 0x000fca000bf06270 */
[----:B------:R-:W-:Y:S08]  /*0210*/  BSSY.RECONVERGENT B0, `(.L_x_1) ;  /* 0x000000e000007945 */ /* 0x000ff00003800200 */
[----:B-1----:R-:W-:Y:S05]  /*0220*/  @P0 BRA `(.L_x_2) ;  /* 0x0000000000300947 */ /* 0x002fea0003800000 */
[----:B------:R-:W-:-:S04]  /*0230*/  IMAD R6, R10, UR7, RZ ;  /* 0x000000070a067c24 */ /* 0x000fc8000f8e02ff */
[C---:B0-----:R-:W-:Y:S02]  /*0240*/  VIADD R7, R6.reuse, 0xffffffff ;  /* 0xffffffff06077836 */ /* 0x041fe40000000000 */
[----:B------:R-:W-:Y:S02]  /*0250*/  VIADD R8, R6, UR7 ;  /* 0x0000000706087c36 */ /* 0x000fe40008000000 */
[C---:B------:R-:W-:Y:S01]  /*0260*/  VIADD R9, R7.reuse, UR7 ;  /* 0x0000000707097c36 */ /* 0x040fe20008000000 */
[----:B------:R-:W-:-:S04]  /*0270*/  LEA.HI.SX32 R6, R7, R6, 0x1b ;  /* 0x0000000607067211 */ /* 0x000fc800078fdaff */
[----:B------:R-:W-:Y:S02]  /*0280*/  LEA.HI.SX32 R8, R9, R8, 0x1b ;  /* 0x0000000809087211 */ /* 0x000fe400078fdaff */
[----:B------:R-:W-:Y:S02]  /*0290*/  LEA R6, R6, UR5, 0x2 ;  /* 0x0000000506067c11 */ /* 0x000fe4000f8e10ff */
[----:B------:R-:W-:-:S04]  /*02a0*/  LEA R8, R8, UR5, 0x2 ;  /* 0x0000000508087c11 */ /* 0x000fc8000f8e10ff */
[----:B------:R-:W-:Y:S04]  /*02b0*/  LDS R6, [R6+-0x4] ;  /* 0xfffffc0006067984 */ /* 0x000fe80000000800 */
[----:B------:R-:W0:Y:S02]  /*02c0*/  LDS R7, [R8+-0x4] ;  /* 0xfffffc0008077984 */ /* 0x000e240000000800 */
[----:B0-----:R-:W-:-:S05]  /*02d0*/  IMAD.IADD R7, R6, 0x1, R7 ;  /* 0x0000000106077824 */ /* 0x001fca00078e0207 */
[----:B------:R1:W-:Y:S02]  /*02e0*/  STS [R8+-0x4], R7 ;  /* 0xfffffc0708007388 */ /* 0x0003e40000000800 */
.L_x_2:
[----:B------:R-:W-:Y:S05]  /*02f0*/  BSYNC.RECONVERGENT B0 ;  /* 0x0000000000007941 */ /* 0x000fea0003800200 */
.L_x_1:
[----:B------:R-:W-:Y:S02]  /*0300*/  UISETP.GT.U32.AND UP0, UPT, UR4, 0x1, UPT ;  /* 0x000000010400788c */ /* 0x000fe4000bf04070 */
[----:B------:R-:W-:Y:S02]  /*0310*/  USHF.R.U32.HI UR6, URZ, 0x1, UR4 ;  /* 0x00000001ff067899 */ /* 0x000fe40008011604 */
[----:B------:R-:W-:-:S05]  /*0320*/  USHF.L.U32 UR7, UR7, 0x1, URZ ;  /* 0x0000000107077899 */ /* 0x000fca00080006ff */
[----:B------:R-:W-:Y:S01]  /*0330*/  UMOV UR4, UR6 ;  /* 0x0000000600047c82 */ /* 0x000fe20008000000 */
[----:B------:R-:W-:Y:S06]  /*0340*/  BRA.U UP0, `(.L_x_3) ;  /* 0xfffffffd00a87547 */ /* 0x000fec000b83ffff */
.L_x_0:
[----:B01----:R-:W0:Y:S01]  /*0350*/  LDC R7, c[0x0][0x390] ;  /* 0x0000e400ff077b82 */ /* 0x003e220000000800 */
[----:B------:R-:W-:-:S13]  /*0360*/  ISETP.NE.AND P0, PT, R3, RZ, PT ;  /* 0x000000ff0300720c */ /* 0x000fda0003f05270 */
[----:B0-----:R-:W-:-:S05]  /*0370*/  @!P0 VIADD R6, R7, 0xffffffff ;  /* 0xffffffff07068836 */ /* 0x001fca0000000000 */
[----:B------:R-:W-:-:S04]  /*0380*/  @!P0 LEA.HI.SX32 R6, R6, R7, 0x1b ;  /* 0x0000000706068211 */ /* 0x000fc800078fdaff */
[----:B------:R-:W-:-:S05]  /*0390*/  @!P0 LEA R6, R6, UR5, 0x2 ;  /* 0x0000000506068c11 */ /* 0x000fca000f8e10ff */
[----:B------:R0:W-:Y:S01]  /*03a0*/  @!P0 STS [R6+-0x4], RZ ;  /* 0xfffffcff06008388 */ /* 0x0001e20000000800 */
[----:B------:R-:W-:-:S13]  /*03b0*/  ISETP.GE.AND P0, PT, R7, 0x2, PT ;  /* 0x000000020700780c */ /* 0x000fda0003f06270 */
[----:B0-----:R-:W-:Y:S05]  /*03c0*/  @!P0 BRA `(.L_x_4) ;  /* 0x0000000000648947 */ /* 0x001fea0003800000 */
[----:B------:R-:W-:Y:S01]  /*03d0*/  LEA R10, R3, 0x1, 0x1 ;  /* 0x00000001030a7811 */ /* 0x000fe200078e08ff */
[----:B------:R-:W0:Y:S01]  /*03e0*/  LDCU UR6, c[0x0][0x390] ;  /* 0x00007200ff0677ac */ /* 0x000e220008000800 */
[----:B------:R-:W-:-:S05]  /*03f0*/  UMOV UR4, 0x1 ;  /* 0x0000000100047882 */ /* 0x000fca0000000000 */
.L_x_7:
[----:B------:R-:W-:Y:S01]  /*0400*/  BAR.SYNC.DEFER_BLOCKING 0x0 ;  /* 0x0000000000007b1d */ /* 0x000fe20000010000 */
[----:B------:R-:W-:Y:S01]  /*0410*/  ISETP.GE.U32.AND P0, PT, R3, UR4, PT ;  /* 0x0000000403007c0c */ /* 0x000fe2000bf06070 */
[----:B------:R-:W-:Y:S02]  /*0420*/  USHF.L.U32 UR4, UR4, 0x1, URZ ;  /* 0x0000000104047899 */ /* 0x000fe400080006ff */
[----:B------:R-:W-:Y:S02]  /*0430*/  USHF.R.U32.HI UR7, URZ, 0x1, UR7 ;  /* 0x00000001ff077899 */ /* 0x000fe40008011607 */
[----:B------:R-:W-:Y:S08]  /*0440*/  BSSY.RECONVERGENT B0, `(.L_x_5) ;  /* 0x000000f000007945 */ /* 0x000ff00003800200 */
[----:B-1----:R-:W-:Y:S05]  /*0450*/  @P0 BRA `(.L_x_6) ;  /* 0x0000000000340947 */ /* 0x002fea0003800000 */
[----:B------:R-:W-:-:S04]  /*0460*/  IMAD R6, R10, UR7, RZ ;  /* 0x000000070a067c24 */ /* 0x000fc8000f8e02ff */
[C---:B------:R-:W-:Y:S02]  /*0470*/  VIADD R7, R6.reuse, 0xffffffff ;  /* 0xffffffff06077836 */ /* 0x040fe40000000000 */
[----:B------:R-:W-:Y:S02]  /*0480*/  VIADD R8, R6, UR7 ;  /* 0x0000000706087c36 */ /* 0x000fe40008000000 */
[C---:B------:R-:W-:Y:S01]  /*0490*/  VIADD R9, R7.reuse, UR7 ;  /* 0x0000000707097c36 */ /* 0x040fe20008000000 */
[----:B------:R-:W-:-:S04]  /*04a0*/  LEA.HI.SX32 R6, R7, R6, 0x1b ;  /* 0x0000000607067211 */ /* 0x000fc800078fdaff */
[----:B------:R-:W-:Y:S02]  /*04b0*/  LEA.HI.SX32 R8, R9, R8, 0x1b ;  /* 0x0000000809087211 */ /* 0x000fe400078fdaff */
[----:B------:R-:W-:Y:S02]  /*04c0*/  LEA R6, R6, UR5, 0x2 ;  /* 0x0000000506067c11 */ /* 0x000fe4000f8e10ff */
[----:B------:R-:W-:-:S03]  /*04d0*/  LEA R8, R8, UR5, 0x2 ;  /* 0x0000000508087c11 */ /* 0x000fc6000f8e10ff */
[----:B------:R-:W-:Y:S04]  /*04e0*/  LDS R7, [R6+-0x4] ;  /* 0xfffffc0006077984 */ /* 0x000fe80000000800 */
[----:B------:R-:W1:Y:S02]  /*04f0*/  LDS R9, [R8+-0x4] ;  /* 0xfffffc0008097984 */ /* 0x000e640000000800 */
[----:B-1----:R-:W-:Y:S02]  /*0500*/  IMAD.IADD R7, R7, 0x1, R9 ;  /* 0x0000000107077824 */ /* 0x002fe400078e0209 */
[----:B------:R1:W-:Y:S04]  /*0510*/  STS [R6+-0x4], R9 ;  /* 0xfffffc0906007388 */ /* 0x0003e80000000800 */
[----:B------:R1:W-:Y:S02]  /*0520*/  STS [R8+-0x4], R7 ;  /* 0xfffffc0708007388 */ /* 0x0003e40000000800 */
.L_x_6:
[----:B0-----:R-:W-:Y:S05]  /*0530*/  BSYNC.RECONVERGENT B0 ;  /* 0x0000000000007941 */ /* 0x001fea0003800200 */
.L_x_5:
[----:B------:R-:W-:-:S09]  /*0540*/  UISETP.GE.AND UP0, UPT, UR4, UR6, UPT ;  /* 0x000000060400728c */ /* 0x000fd2000bf06270 */
[----:B------:R-:W-:Y:S05]  /*0550*/  BRA.U !UP0, `(.L_x_7) ;  /* 0xfffffffd08a87547 */ /* 0x000fea000b83ffff */
.L_x_4:
[----:B------:R-:W-:Y:S08]  /*0560*/  BAR.SYNC.DEFER_BLOCKING 0x0 ;  /* 0x0000000000007b1d */ /* 0x000ff00000010000 */
[----:B-1----:R-:W0:Y:S01]  /*0570*/  LDC.64 R6, c[0x0][0x388] ;  /* 0x0000e200ff067b82 */ /* 0x002e220000000a00 */
[----:B------:R-:W1:Y:S04]  /*0580*/  LDS R9, [R4] ;  /* 0x0000000004097984 */ /* 0x000e680000000800 */
[----:B------:R-:W2:Y:S01]  /*0590*/  LDS R5, [R5] ;  /* 0x0000000005057984 */ /* 0x000ea20000000800 */
[----:B0-----:R-:W-:-:S04]  /*05a0*/  IMAD.WIDE.U32 R2, R2, 0x4, R6 ;  /* 0x0000000402027825 */ /* 0x001fc800078e0006 */
[----:B------:R-:W-:Y:S01]  /*05b0*/  IMAD.WIDE.U32 R6, R0, 0x4, R6 ;  /* 0x0000000400067825 */ /* 0x000fe200078e0006 */
[----:B-1----:R-:W-:Y:S04]  /*05c0*/  STG.E desc[UR8][R2.64], R9 ;  /* 0x0000000902007986 */ /* 0x002fe8000c101908 */
[----:B--2---:R-:W-:Y:S01]  /*05d0*/  STG.E desc[UR8][R6.64], R5 ;  /* 0x0000000506007986 */ /* 0x004fe2000c101908 */
[----:B------:R-:W-:Y:S05]  /*05e0*/  EXIT ;  /* 0x000000000000794d */ /* 0x000fea0003800000 */
.L_x_8:
[----:B------:R-:W-:-:S00]  /*05f0*/  BRA `(.L_x_8) ;  /* 0xfffffffc00fc7947 */ /* 0x000fc0000383ffff */
[----:B------:R-:W-:-:S00]  /*0600*/  NOP ;  /* 0x0000000000007918 */ /* 0x000fc00000000000 */
[----:B------:R-:W-:-:S00]  /*0610*/  NOP ;  /* 0x0000000000007918 */ /* 0x000fc00000000000 */
[----:B------:R-:W-:-:S00]  /*0620*/  NOP ;  /* 0x0000000000007918 */ /* 0x000fc00000000000 */
[----:B------:R-:W-:-:S00]  /*0630*/  NOP ;  /* 0x0000000000007918 */ /* 0x000fc00000000000 */
[----:B------:R-:W-:-:S00]  /*0640*/  NOP ;  /* 0x0000000000007918 */ /* 0x000fc00000000000 */
[----:B------:R-:W-:-:S00]  /*0650*/  NOP ;  /* 0x0000000000007918 */ /* 0x000fc00000000000 */
[----:B------:R-:W-:-:S00]  /*0660*/  NOP ;  /* 0x0000000000007918 */ /* 0x000fc00000000000 */
[----:B------:R-:W-:-:S00]  /*0670*/  NOP ;  /* 0x0000000000007918 */ /* 0x000fc00000000000 */
.L_x_9:


//--------------------- .nv.shared._Z4scanPiS_i   --------------------------
	.section	.nv.shared._Z4scanPiS_i,"aw",@nobits
	.sectionflags	@""
	.align	16
	.zero		1024


//--------------------- .nv.shared.reserved.0     --------------------------
	.section	.nv.shared.reserved.0,"aw",@nobits
	.weak		__nv_reservedSMEM_offset_0_alias
	.size		__nv_reservedSMEM_offset_0_alias, 0, 64
	.other		__nv_reservedSMEM_offset_0_alias,@"STO_CUDA_RESERVED_SHARED STV_DEFAULT"
__nv_reservedSMEM_offset_0_alias:
	.zero		0
	.zero		64


//--------------------- .nv.constant0._Z4scanPiS_i --------------------------
	.section	.nv.constant0._Z4scanPiS_i,"a",@progbits
	.sectionflags	@""
	.align	4
.nv.constant0._Z4scanPiS_i:
	.zero		916


//--------------------- SYMBOLS --------------------------

	.type		.nv.reservedSmem.offset0,@object
	.size		.nv.reservedSmem.offset0,0x4
	.type		.nv.reservedSmem.cap,@object
	.size		.nv.reservedSmem.cap,0x4
